	.headerflags	@"EF_CUDA_TEXMODE_UNIFIED EF_CUDA_64BIT_ADDRESS EF_CUDA_ACCELERATORS EF_CUDA_SM90 EF_CUDA_VIRTUAL_SM(EF_CUDA_SM90)"
	.elftype	@"ET_EXEC"


//--------------------- .nv.info                  --------------------------
	.section	.nv.info,"",@"SHT_CUDA_INFO"
	.align	4


	//----- nvinfo : EIATTR_REGCOUNT
	.align		4
        /*0000*/ 	.byte	0x04, 0x2f
        /*0002*/ 	.short	(.L_1 - .L_0)
	.align		4
.L_0:
        /*0004*/ 	.word	index@(triton_poi_fused_relu_22)
        /*0008*/ 	.word	0x00000008


	//----- nvinfo : EIATTR_MIN_STACK_SIZE
	.align		4
.L_1:
        /*000c*/ 	.byte	0x04, 0x12
        /*000e*/ 	.short	(.L_3 - .L_2)
	.align		4
.L_2:
        /*0010*/ 	.word	index@(triton_poi_fused_relu_22)
        /*0014*/ 	.word	0x00000000


	//----- nvinfo : EIATTR_FRAME_SIZE
	.align		4
.L_3:
        /*0018*/ 	.byte	0x04, 0x11
        /*001a*/ 	.short	(.L_5 - .L_4)
	.align		4
.L_4:
        /*001c*/ 	.word	index@(triton_poi_fused_relu_22)
        /*0020*/ 	.word	0x00000000


	//----- nvinfo : EIATTR_MIN_STACK_SIZE
	.align		4
.L_5:
        /*0024*/ 	.byte	0x04, 0x12
        /*0026*/ 	.short	(.L_7 - .L_6)
	.align		4
.L_6:
        /*0028*/ 	.word	index@(triton_poi_fused_relu_22)
        /*002c*/ 	.word	0x00000000
.L_7:


//--------------------- .nv.info.triton_poi_fused_relu_22 --------------------------
	.section	.nv.info.triton_poi_fused_relu_22,"",@"SHT_CUDA_INFO"
	.sectionflags	@""
	.align	4


	//----- nvinfo : EIATTR_CUDA_API_VERSION
	.align		4
        /*0000*/ 	.byte	0x04, 0x37
        /*0002*/ 	.short	(.L_9 - .L_8)
.L_8:
        /*0004*/ 	.word	0x0000007c


	//----- nvinfo : EIATTR_KPARAM_INFO
	.align		4
.L_9:
        /*0008*/ 	.byte	0x04, 0x17
        /*000a*/ 	.short	(.L_11 - .L_10)
.L_10:
        /*000c*/ 	.word	0x00000000
        /*0010*/ 	.short	0x0001
        /*0012*/ 	.short	0x0008
        /*0014*/ 	.byte	0x00, 0xf0, 0x11, 0x00


	//----- nvinfo : EIATTR_KPARAM_INFO
	.align		4
.L_11:
        /*0018*/ 	.byte	0x04, 0x17
        /*001a*/ 	.short	(.L_13 - .L_12)
.L_12:
        /*001c*/ 	.word	0x00000000
        /*0020*/ 	.short	0x0000
        /*0022*/ 	.short	0x0000
        /*0024*/ 	.byte	0x00, 0xf4, 0x21, 0x00


	//----- nvinfo : EIATTR_SPARSE_MMA_MASK
	.align		4
.L_13:
        /*0028*/ 	.byte	0x03, 0x50
        /*002a*/ 	.short	0x0000


	//----- nvinfo : EIATTR_MAXREG_COUNT
	.align		4
        /*002c*/ 	.byte	0x03, 0x1b
        /*002e*/ 	.short	0x00ff


	//----- nvinfo : EIATTR_EXIT_INSTR_OFFSETS
	.align		4
        /*0030*/ 	.byte	0x04, 0x1c
        /*0032*/ 	.short	(.L_15 - .L_14)


	//   ....[0]....
.L_14:
        /*0034*/ 	.word	0x000000f0


	//----- nvinfo : EIATTR_REQNTID
	.align		4
.L_15:
        /*0038*/ 	.byte	0x04, 0x10
        /*003a*/ 	.short	(.L_17 - .L_16)
.L_16:
        /*003c*/ 	.word	0x00000080
        /*0040*/ 	.word	0x00000001
        /*0044*/ 	.word	0x00000001


	//----- nvinfo : EIATTR_CBANK_PARAM_SIZE
	.align		4
.L_17:
        /*0048*/ 	.byte	0x03, 0x19
        /*004a*/ 	.short	0x000c


	//----- nvinfo : EIATTR_PARAM_CBANK
	.align		4
        /*004c*/ 	.byte	0x04, 0x0a
        /*004e*/ 	.short	(.L_19 - .L_18)
	.align		4
.L_18:
        /*0050*/ 	.word	index@(.nv.constant0.triton_poi_fused_relu_22)
        /*0054*/ 	.short	0x0210
        /*0056*/ 	.short	0x000c


	//----- nvinfo : EIATTR_SW_WAR
	.align		4
.L_19:
        /*0058*/ 	.byte	0x04, 0x36
        /*005a*/ 	.short	(.L_21 - .L_20)
.L_20:
        /*005c*/ 	.word	0x00000008
.L_21:


//--------------------- .nv.callgraph             --------------------------
	.section	.nv.callgraph,"",@"SHT_CUDA_CALLGRAPH"
	.align	4
	.sectionentsize	8
	.align		4
        /*0000*/ 	.word	0x00000000
	.align		4
        /*0004*/ 	.word	0xffffffff
	.align		4
        /*0008*/ 	.word	0x00000000
	.align		4
        /*000c*/ 	.word	0xfffffffe
	.align		4
        /*0010*/ 	.word	0x00000000
	.align		4
        /*0014*/ 	.word	0xfffffffd
	.align		4
        /*0018*/ 	.word	0x00000000
	.align		4
        /*001c*/ 	.word	0xfffffffc


//--------------------- .text.triton_poi_fused_relu_22 --------------------------
	.section	.text.triton_poi_fused_relu_22,"ax",@progbits
	.align	128
        .global         triton_poi_fused_relu_22
        .type           triton_poi_fused_relu_22,@function
        .size           triton_poi_fused_relu_22,(.L_x_1 - triton_poi_fused_relu_22)
        .other          triton_poi_fused_relu_22,@"STO_CUDA_ENTRY STV_DEFAULT"
triton_poi_fused_relu_22:
.text.triton_poi_fused_relu_22:
[----:B------:R-:W-:Y:S01]  /*0000*/  LDC R1, c[0x0][0x28] ;  /* 0x00000a00ff017b82 */ /* 0x000fe20000000800 */
[----:B------:R-:W1:Y:S07]  /*0010*/  S2R R0, SR_TID.X ;  /* 0x0000000000007919 */ /* 0x000e6e0000002100 */
[----:B------:R-:W2:Y:S01]  /*0020*/  LDC.64 R2, c[0x0][0x210] ;  /* 0x00008400ff027b82 */ /* 0x000ea20000000a00 */
[----:B------:R-:W-:Y:S01]  /*0030*/  ULDC.64 UR4, c[0x0][0x208] ;  /* 0x0000820000047ab9 */ /* 0x000fe20000000a00 */
[----:B------:R-:W3:Y:S01]  /*0040*/  S2R R5, SR_CTAID.X ;  /* 0x0000000000057919 */ /* 0x000ee20000002500 */
[----:B-1----:R-:W-:-:S05]  /*0050*/  IMAD.SHL.U32 R0, R0, 0x2, RZ ;  /* 0x0000000200007824 */ /* 0x002fca00078e00ff */
[----:B------:R-:W-:-:S05]  /*0060*/  LOP3.LUT R0, R0, 0xfe, RZ, 0xc0, !PT ;  /* 0x000000fe00007812 */ /* 0x000fca00078ec0ff */
[----:B---3--:R-:W-:-:S04]  /*0070*/  IMAD R5, R5, 0x100, R0 ;  /* 0x0000010005057824 */ /* 0x008fc800078e0200 */
[----:B--2---:R-:W-:-:S05]  /*0080*/  IMAD.WIDE R2, R5, 0x4, R2 ;  /* 0x0000000405027825 */ /* 0x004fca00078e0202 */
[----:B------:R-:W2:Y:S02]  /*0090*/  LDG.E.64 R4, desc[UR4][R2.64] ;  /* 0x0000000402047981 */ /* 0x000ea4000c1e1b00 */
[C---:B--2---:R-:W-:Y:S02]  /*00a0*/  FSETP.GEU.AND P0, PT, R4.reuse, RZ, PT ;  /* 0x000000ff0400720b */ /* 0x044fe40003f0e000 */
[C---:B------:R-:W-:Y:S02]  /*00b0*/  FSETP.GEU.AND P1, PT, R5.reuse, RZ, PT ;  /* 0x000000ff0500720b */ /* 0x040fe40003f2e000 */
[----:B------:R-:W-:Y:S02]  /*00c0*/  FSEL R4, R4, RZ, P0 ;  /* 0x000000ff04047208 */ /* 0x000fe40000000000 */
[----:B------:R-:W-:-:S05]  /*00d0*/  FSEL R5, R5, RZ, P1 ;  /* 0x000000ff05057208 */ /* 0x000fca0000800000 */
[----:B------:R-:W-:Y:S01]  /*00e0*/  STG.E.64 desc[UR4][R2.64], R4 ;  /* 0x0000000402007986 */ /* 0x000fe2000c101b04 */
[----:B------:R-:W-:Y:S05]  /*00f0*/  EXIT ;  /* 0x000000000000794d */ /* 0x000fea0003800000 */
.L_x_0:
[----:B------:R-:W-:-:S00]  /*0100*/  BRA `(.L_x_0) ;  /* 0xfffffffc00fc7947 */ /* 0x000fc0000383ffff */
[----:B------:R-:W-:-:S00]  /*0110*/  NOP ;  /* 0x0000000000007918 */ /* 0x000fc00000000000 */
        /* <DEDUP_REMOVED lines=14> */
.L_x_1:


//--------------------- .nv.constant0.triton_poi_fused_relu_22 --------------------------
	.section	.nv.constant0.triton_poi_fused_relu_22,"a",@progbits
	.sectionflags	@""
	.align	4
.nv.constant0.triton_poi_fused_relu_22:
	.zero		540
